	.headerflags	@"EF_CUDA_TEXMODE_UNIFIED EF_CUDA_64BIT_ADDRESS EF_CUDA_ACCELERATORS EF_CUDA_SM90 EF_CUDA_VIRTUAL_SM(EF_CUDA_SM90)"
	.elftype	@"ET_EXEC"


//--------------------- .nv.info                  --------------------------
	.section	.nv.info,"",@"SHT_CUDA_INFO"
	.align	4


	//----- nvinfo : EIATTR_REGCOUNT
	.align		4
        /*0000*/ 	.byte	0x04, 0x2f
        /*0002*/ 	.short	(.L_3 - .L_2)
	.align		4
.L_2:
        /*0004*/ 	.word	index@(triton_poi_fused_sin_1)
        /*0008*/ 	.word	0x00000011


	//----- nvinfo : EIATTR_MIN_STACK_SIZE
	.align		4
.L_3:
        /*000c*/ 	.byte	0x04, 0x12
        /*000e*/ 	.short	(.L_5 - .L_4)
	.align		4
.L_4:
        /*0010*/ 	.word	index@(triton_poi_fused_sin_1)
        /*0014*/ 	.word	0x00000020


	//----- nvinfo : EIATTR_FRAME_SIZE
	.align		4
.L_5:
        /*0018*/ 	.byte	0x04, 0x11
        /*001a*/ 	.short	(.L_7 - .L_6)
	.align		4
.L_6:
        /*001c*/ 	.word	index@(triton_poi_fused_sin_1)
        /*0020*/ 	.word	0x00000020


	//----- nvinfo : EIATTR_MIN_STACK_SIZE
	.align		4
.L_7:
        /*0024*/ 	.byte	0x04, 0x12
        /*0026*/ 	.short	(.L_9 - .L_8)
	.align		4
.L_8:
        /*0028*/ 	.word	index@(triton_poi_fused_sin_1)
        /*002c*/ 	.word	0x00000020
.L_9:


//--------------------- .nv.info.triton_poi_fused_sin_1 --------------------------
	.section	.nv.info.triton_poi_fused_sin_1,"",@"SHT_CUDA_INFO"
	.sectionflags	@""
	.align	4


	//----- nvinfo : EIATTR_CUDA_API_VERSION
	.align		4
        /*0000*/ 	.byte	0x04, 0x37
        /*0002*/ 	.short	(.L_11 - .L_10)
.L_10:
        /*0004*/ 	.word	0x0000007c


	//----- nvinfo : EIATTR_KPARAM_INFO
	.align		4
.L_11:
        /*0008*/ 	.byte	0x04, 0x17
        /*000a*/ 	.short	(.L_13 - .L_12)
.L_12:
        /*000c*/ 	.word	0x00000000
        /*0010*/ 	.short	0x0002
        /*0012*/ 	.short	0x0010
        /*0014*/ 	.byte	0x00, 0xf0, 0x11, 0x00


	//----- nvinfo : EIATTR_KPARAM_INFO
	.align		4
.L_13:
        /*0018*/ 	.byte	0x04, 0x17
        /*001a*/ 	.short	(.L_15 - .L_14)
.L_14:
        /*001c*/ 	.word	0x00000000
        /*0020*/ 	.short	0x0001
        /*0022*/ 	.short	0x0008
        /*0024*/ 	.byte	0x00, 0xf4, 0x21, 0x00


	//----- nvinfo : EIATTR_KPARAM_INFO
	.align		4
.L_15:
        /*0028*/ 	.byte	0x04, 0x17
        /*002a*/ 	.short	(.L_17 - .L_16)
.L_16:
        /*002c*/ 	.word	0x00000000
        /*0030*/ 	.short	0x0000
        /*0032*/ 	.short	0x0000
        /*0034*/ 	.byte	0x00, 0xf4, 0x21, 0x00


	//----- nvinfo : EIATTR_SPARSE_MMA_MASK
	.align		4
.L_17:
        /*0038*/ 	.byte	0x03, 0x50
        /*003a*/ 	.short	0x0000


	//----- nvinfo : EIATTR_MAXREG_COUNT
	.align		4
        /*003c*/ 	.byte	0x03, 0x1b
        /*003e*/ 	.short	0x00ff


	//----- nvinfo : EIATTR_EXIT_INSTR_OFFSETS
	.align		4
        /*0040*/ 	.byte	0x04, 0x1c
        /*0042*/ 	.short	(.L_19 - .L_18)


	//   ....[0]....
.L_18:
        /*0044*/ 	.word	0x00000c40


	//   ....[1]....
        /*0048*/ 	.word	0x00000c60


	//----- nvinfo : EIATTR_REQNTID
	.align		4
.L_19:
        /*004c*/ 	.byte	0x04, 0x10
        /*004e*/ 	.short	(.L_21 - .L_20)
.L_20:
        /*0050*/ 	.word	0x00000020
        /*0054*/ 	.word	0x00000001
        /*0058*/ 	.word	0x00000001


	//----- nvinfo : EIATTR_CRS_STACK_SIZE
	.align		4
.L_21:
        /*005c*/ 	.byte	0x04, 0x1e
        /*005e*/ 	.short	(.L_23 - .L_22)
.L_22:
        /*0060*/ 	.word	0x00000000


	//----- nvinfo : EIATTR_CBANK_PARAM_SIZE
	.align		4
.L_23:
        /*0064*/ 	.byte	0x03, 0x19
        /*0066*/ 	.short	0x0014


	//----- nvinfo : EIATTR_PARAM_CBANK
	.align		4
        /*0068*/ 	.byte	0x04, 0x0a
        /*006a*/ 	.short	(.L_25 - .L_24)
	.align		4
.L_24:
        /*006c*/ 	.word	index@(.nv.constant0.triton_poi_fused_sin_1)
        /*0070*/ 	.short	0x0210
        /*0072*/ 	.short	0x0014


	//----- nvinfo : EIATTR_SW_WAR
	.align		4
.L_25:
        /*0074*/ 	.byte	0x04, 0x36
        /*0076*/ 	.short	(.L_27 - .L_26)
.L_26:
        /*0078*/ 	.word	0x00000008
.L_27:


//--------------------- .nv.callgraph             --------------------------
	.section	.nv.callgraph,"",@"SHT_CUDA_CALLGRAPH"
	.align	4
	.sectionentsize	8
	.align		4
        /*0000*/ 	.word	0x00000000
	.align		4
        /*0004*/ 	.word	0xffffffff
	.align		4
        /*0008*/ 	.word	0x00000000
	.align		4
        /*000c*/ 	.word	0xfffffffe
	.align		4
        /*0010*/ 	.word	0x00000000
	.align		4
        /*0014*/ 	.word	0xfffffffd
	.align		4
        /*0018*/ 	.word	0x00000000
	.align		4
        /*001c*/ 	.word	0xfffffffc


//--------------------- .nv.constant4             --------------------------
	.section	.nv.constant4,"a",@progbits
	.align	8
	.align		8
.nv.constant4:
        /*0000*/ 	.dword	_$_str
	.align		8
        /*0008*/ 	.dword	__cudart_i2opi_f


//--------------------- .text.triton_poi_fused_sin_1 --------------------------
	.section	.text.triton_poi_fused_sin_1,"ax",@progbits
	.align	128
        .global         triton_poi_fused_sin_1
        .type           triton_poi_fused_sin_1,@function
        .size           triton_poi_fused_sin_1,(.L_x_9 - triton_poi_fused_sin_1)
        .other          triton_poi_fused_sin_1,@"STO_CUDA_ENTRY STV_DEFAULT"
triton_poi_fused_sin_1:
.text.triton_poi_fused_sin_1:
[----:B------:R-:W0:Y:S01]  /*0000*/  LDC R1, c[0x0][0x28] ;  /* 0x00000a00ff017b82 */ /* 0x000e220000000800 */
[----:B------:R-:W1:Y:S01]  /*0010*/  S2R R0, SR_TID.X ;  /* 0x0000000000007919 */ /* 0x000e620000002100 */
[----:B------:R-:W-:Y:S01]  /*0020*/  ULDC.64 UR4, c[0x0][0x208] ;  /* 0x0000820000047ab9 */ /* 0x000fe20000000a00 */
[----:B------:R-:W-:Y:S01]  /*0030*/  BSSY B0, `(.L_x_0) ;  /* 0x000000c000007945 */ /* 0x000fe20003800000 */
[----:B0-----:R-:W-:Y:S01]  /*0040*/  VIADD R1, R1, 0xffffffe0 ;  /* 0xffffffe001017836 */ /* 0x001fe20000000000 */
[----:B------:R-:W0:Y:S01]  /*0050*/  S2R R3, SR_CTAID.X ;  /* 0x0000000000037919 */ /* 0x000e220000002500 */
[----:B------:R-:W-:Y:S01]  /*0060*/  CS2R R8, SRZ ;  /* 0x0000000000087805 */ /* 0x000fe2000001ff00 */
[----:B-1----:R-:W-:-:S05]  /*0070*/  IMAD.SHL.U32 R0, R0, 0x2, RZ ;  /* 0x0000000200007824 */ /* 0x002fca00078e00ff */
[----:B------:R-:W-:-:S05]  /*0080*/  LOP3.LUT R0, R0, 0x3e, RZ, 0xc0, !PT ;  /* 0x0000003e00007812 */ /* 0x000fca00078ec0ff */
[----:B0-----:R-:W-:-:S05]  /*0090*/  IMAD R10, R3, 0x40, R0 ;  /* 0x00000040030a7824 */ /* 0x001fca00078e0200 */
[----:B------:R-:W-:-:S13]  /*00a0*/  ISETP.GE.AND P1, PT, R10, 0x40, PT ;  /* 0x000000400a00780c */ /* 0x000fda0003f26270 */
[----:B------:R-:W-:Y:S05]  /*00b0*/  @P1 BRA `(.L_x_1) ;  /* 0x00000000000c1947 */ /* 0x000fea0003800000 */
[----:B------:R-:W0:Y:S02]  /*00c0*/  LDC.64 R8, c[0x0][0x210] ;  /* 0x00008400ff087b82 */ /* 0x000e240000000a00 */
[----:B0-----:R-:W-:-:S06]  /*00d0*/  IMAD.WIDE R8, R10, 0x4, R8 ;  /* 0x000000040a087825 */ /* 0x001fcc00078e0208 */
[----:B------:R-:W5:Y:S02]  /*00e0*/  LDG.E.64 R8, desc[UR4][R8.64] ;  /* 0x0000000408087981 */ /* 0x000f64000c1e1b00 */
.L_x_1:
[----:B------:R-:W-:Y:S05]  /*00f0*/  BSYNC B0 ;  /* 0x0000000000007941 */ /* 0x000fea0003800000 */
.L_x_0:
[C---:B-----5:R-:W-:Y:S01]  /*0100*/  FMUL R0, R8.reuse, 0.63661974668502807617 ;  /* 0x3f22f98308007820 */ /* 0x060fe20000400000 */
[----:B------:R-:W-:Y:S01]  /*0110*/  FADD.FTZ R4, |R8|, -RZ ;  /* 0x800000ff08047221 */ /* 0x000fe20000010200 */
[----:B------:R-:W-:Y:S04]  /*0120*/  BSSY B0, `(.L_x_2) ;  /* 0x0000044000007945 */ /* 0x000fe80003800000 */
[----:B------:R-:W0:Y:S01]  /*0130*/  F2I.FTZ.NTZ R0, R0 ;  /* 0x0000000000007305 */ /* 0x000e220000213100 */
[----:B------:R-:W-:Y:S02]  /*0140*/  FSETP.GE.AND P0, PT, R4, 105615, PT ;  /* 0x47ce47800400780b */ /* 0x000fe40003f06000 */
[----:B0-----:R-:W-:-:S05]  /*0150*/  I2FP.F32.S32 R3, R0 ;  /* 0x0000000000037245 */ /* 0x001fca0000201400 */
[----:B------:R-:W-:-:S04]  /*0160*/  FFMA.FTZ R2, R3, -1.5707962512969970703, R8 ;  /* 0xbfc90fda03027823 */ /* 0x000fc80000010008 */
[----:B------:R-:W-:-:S04]  /*0170*/  FFMA.FTZ R2, R3, -7.5497894158615963534e-08, R2 ;  /* 0xb3a2216803027823 */ /* 0x000fc80000010002 */
[----:B------:R-:W-:Y:S01]  /*0180*/  FFMA.FTZ R2, R3, -5.3903029534742383927e-15, R2 ;  /* 0xa7c234c503027823 */ /* 0x000fe20000010002 */
[----:B------:R-:W-:Y:S06]  /*0190*/  @!P0 BRA `(.L_x_3) ;  /* 0x0000000000f08947 */ /* 0x000fec0003800000 */
[----:B------:R-:W-:-:S13]  /*01a0*/  FSETP.NEU.AND P0, PT, R4, +INF , PT ;  /* 0x7f8000000400780b */ /* 0x000fda0003f0d000 */
[----:B------:R-:W-:Y:S01]  /*01b0*/  @!P0 FMUL.FTZ R2, RZ, R8 ;  /* 0x00000008ff028220 */ /* 0x000fe20000410000 */
[----:B------:R-:W-:Y:S01]  /*01c0*/  @!P0 IMAD.MOV.U32 R0, RZ, RZ, RZ ;  /* 0x000000ffff008224 */ /* 0x000fe200078e00ff */
[----:B------:R-:W-:Y:S06]  /*01d0*/  @!P0 BRA `(.L_x_3) ;  /* 0x0000000000e08947 */ /* 0x000fec0003800000 */
[----:B------:R-:W-:Y:S01]  /*01e0*/  SHF.R.U32.HI R14, RZ, 0x17, R8 ;  /* 0x00000017ff0e7819 */ /* 0x000fe20000011608 */
[----:B------:R-:W-:Y:S01]  /*01f0*/  IMAD.SHL.U32 R3, R8, 0x100, RZ ;  /* 0x0000010008037824 */ /* 0x000fe200078e00ff */
[----:B------:R-:W-:Y:S01]  /*0200*/  HFMA2.MMA R11, -RZ, RZ, 0, 0 ;  /* 0x00000000ff0b7435 */ /* 0x000fe200000001ff */
[----:B------:R-:W-:Y:S01]  /*0210*/  IMAD.MOV.U32 R0, RZ, RZ, RZ ;  /* 0x000000ffff007224 */ /* 0x000fe200078e00ff */
[----:B------:R-:W-:Y:S01]  /*0220*/  LOP3.LUT R2, R14, 0xe0, RZ, 0xc0, !PT ;  /* 0x000000e00e027812 */ /* 0x000fe200078ec0ff */
[----:B------:R-:W-:Y:S01]  /*0230*/  IMAD.MOV.U32 R5, RZ, RZ, RZ ;  /* 0x000000ffff057224 */ /* 0x000fe200078e00ff */
[----:B------:R-:W-:Y:S01]  /*0240*/  LOP3.LUT R3, R3, 0x80000000, RZ, 0xfc, !PT ;  /* 0x8000000003037812 */ /* 0x000fe200078efcff */
[----:B------:R-:W-:Y:S02]  /*0250*/  ULDC.64 UR6, c[0x4][0x8] ;  /* 0x0100020000067ab9 */ /* 0x000fe40000000a00 */
[----:B------:R-:W-:Y:S02]  /*0260*/  VIADD R4, R2, 0xffffff80 ;  /* 0xffffff8002047836 */ /* 0x000fe40000000000 */
[----:B------:R-:W-:-:S03]  /*0270*/  IMAD.MOV.U32 R2, RZ, RZ, R1 ;  /* 0x000000ffff027224 */ /* 0x000fc600078e0001 */
[----:B------:R-:W-:-:S07]  /*0280*/  SHF.R.U32.HI R4, RZ, 0x5, R4 ;  /* 0x00000005ff047819 */ /* 0x000fce0000011604 */
.L_x_4:
[----:B------:R-:W-:-:S04]  /*0290*/  IADD3 R12, P0, R5, UR6, RZ ;  /* 0x00000006050c7c10 */ /* 0x000fc8000ff1e0ff */
[----:B------:R-:W-:-:S06]  /*02a0*/  IADD3.X R13, R11, UR7, RZ, P0, !PT ;  /* 0x000000070b0d7c10 */ /* 0x000fcc00087fe4ff */
[----:B------:R-:W2:Y:S01]  /*02b0*/  LDG.E.CONSTANT R13, desc[UR4][R12.64] ;  /* 0x000000040c0d7981 */ /* 0x000ea2000c1e9900 */
[----:B------:R-:W-:Y:S01]  /*02c0*/  IADD3 R5, P2, R5, 0x4, RZ ;  /* 0x0000000405057810 */ /* 0x000fe20007f5e0ff */
[----:B------:R-:W-:Y:S02]  /*02d0*/  IMAD.MOV.U32 R6, RZ, RZ, R0 ;  /* 0x000000ffff067224 */ /* 0x000fe400078e0000 */
[----:B------:R-:W-:Y:S01]  /*02e0*/  IMAD.MOV.U32 R7, RZ, RZ, RZ ;  /* 0x000000ffff077224 */ /* 0x000fe200078e00ff */
[----:B------:R-:W-:Y:S01]  /*02f0*/  ISETP.NE.U32.AND P0, PT, R5, 0x18, PT ;  /* 0x000000180500780c */ /* 0x000fe20003f05070 */
[----:B------:R-:W-:-:S05]  /*0300*/  IMAD.X R11, RZ, RZ, R11, P2 ;  /* 0x000000ffff0b7224 */ /* 0x000fca00010e060b */
[----:B------:R-:W-:Y:S01]  /*0310*/  ISETP.NE.AND.EX P0, PT, R11, RZ, PT, P0 ;  /* 0x000000ff0b00720c */ /* 0x000fe20003f05300 */
[----:B--2---:R-:W-:-:S04]  /*0320*/  IMAD.WIDE.U32 R6, R3, R13, R6 ;  /* 0x0000000d03067225 */ /* 0x004fc800078e0006 */
[----:B------:R-:W-:Y:S01]  /*0330*/  IMAD.MOV.U32 R0, RZ, RZ, R7 ;  /* 0x000000ffff007224 */ /* 0x000fe200078e0007 */
[----:B------:R0:W-:Y:S02]  /*0340*/  STL [R2], R6 ;  /* 0x0000000602007387 */ /* 0x0001e40000100800 */
[----:B0-----:R-:W-:-:S05]  /*0350*/  VIADD R2, R2, 0x4 ;  /* 0x0000000402027836 */ /* 0x001fca0000000000 */
[----:B------:R-:W-:Y:S05]  /*0360*/  @P0 BRA `(.L_x_4) ;  /* 0xfffffffc00c80947 */ /* 0x000fea000383ffff */
[----:B------:R-:W-:Y:S01]  /*0370*/  LOP3.LUT P0, R6, R14, 0x1f, RZ, 0xc0, !PT ;  /* 0x0000001f0e067812 */ /* 0x000fe2000780c0ff */
[----:B------:R-:W-:Y:S01]  /*0380*/  IMAD R12, R4, -0x4, R1 ;  /* 0xfffffffc040c7824 */ /* 0x000fe200078e0201 */
[----:B------:R0:W-:Y:S04]  /*0390*/  STL [R1+0x18], R0 ;  /* 0x0000180001007387 */ /* 0x0001e80000100800 */
[----:B------:R-:W2:Y:S04]  /*03a0*/  LDL R2, [R12+0x18] ;  /* 0x000018000c027983 */ /* 0x000ea80000100800 */
[----:B------:R-:W3:Y:S04]  /*03b0*/  LDL R3, [R12+0x14] ;  /* 0x000014000c037983 */ /* 0x000ee80000100800 */
[----:B------:R-:W4:Y:S01]  /*03c0*/  @P0 LDL R7, [R12+0x10] ;  /* 0x000010000c070983 */ /* 0x000f220000100800 */
[----:B------:R-:W-:Y:S01]  /*03d0*/  @P0 IADD3 R4, -R6, 0x20, RZ ;  /* 0x0000002006040810 */ /* 0x000fe20007ffe1ff */
[----:B------:R-:W-:Y:S01]  /*03e0*/  UMOV UR6, 0x54442d19 ;  /* 0x54442d1900067882 */ /* 0x000fe20000000000 */
[----:B------:R-:W-:Y:S01]  /*03f0*/  UMOV UR7, 0x3bf921fb ;  /* 0x3bf921fb00077882 */ /* 0x000fe20000000000 */
[----:B--2---:R-:W-:-:S02]  /*0400*/  @P0 SHF.L.U32 R5, R2, R6, RZ ;  /* 0x0000000602050219 */ /* 0x004fc400000006ff */
[----:B---3--:R-:W-:Y:S02]  /*0410*/  @P0 SHF.L.U32 R6, R3, R6, RZ ;  /* 0x0000000603060219 */ /* 0x008fe400000006ff */
[-C--:B----4-:R-:W-:Y:S02]  /*0420*/  @P0 SHF.R.U32.HI R7, RZ, R4.reuse, R7 ;  /* 0x00000004ff070219 */ /* 0x090fe40000011607 */
[----:B------:R-:W-:-:S03]  /*0430*/  @P0 SHF.R.U32.HI R4, RZ, R4, R3 ;  /* 0x00000004ff040219 */ /* 0x000fc60000011603 */
[----:B------:R-:W-:Y:S01]  /*0440*/  @P0 IMAD.IADD R3, R6, 0x1, R7 ;  /* 0x0000000106030824 */ /* 0x000fe200078e0207 */
[----:B------:R-:W-:-:S04]  /*0450*/  @P0 IADD3 R2, R5, R4, RZ ;  /* 0x0000000405020210 */ /* 0x000fc80007ffe0ff */
[C---:B------:R-:W-:Y:S01]  /*0460*/  SHF.L.W.U32.HI R11, R3.reuse, 0x2, R2 ;  /* 0x00000002030b7819 */ /* 0x040fe20000010e02 */
[----:B------:R-:W-:-:S03]  /*0470*/  IMAD.SHL.U32 R3, R3, 0x4, RZ ;  /* 0x0000000403037824 */ /* 0x000fc600078e00ff */
[----:B0-----:R-:W-:-:S04]  /*0480*/  SHF.R.S32.HI R0, RZ, 0x1f, R11 ;  /* 0x0000001fff007819 */ /* 0x001fc8000001140b */
[C---:B------:R-:W-:Y:S02]  /*0490*/  LOP3.LUT R6, R0.reuse, R3, RZ, 0x3c, !PT ;  /* 0x0000000300067212 */ /* 0x040fe400078e3cff */
[----:B------:R-:W-:-:S04]  /*04a0*/  LOP3.LUT R7, R0, R11, RZ, 0x3c, !PT ;  /* 0x0000000b00077212 */ /* 0x000fc800078e3cff */
[----:B------:R-:W0:Y:S01]  /*04b0*/  I2F.F64.S64 R4, R6 ;  /* 0x0000000600047312 */ /* 0x000e220000301c00 */
[----:B------:R-:W-:Y:S02]  /*04c0*/  ISETP.GE.AND P0, PT, R8, RZ, PT ;  /* 0x000000ff0800720c */ /* 0x000fe40003f06270 */
[----:B------:R-:W-:Y:S01]  /*04d0*/  SHF.R.U32.HI R0, RZ, 0x1e, R2 ;  /* 0x0000001eff007819 */ /* 0x000fe20000011602 */
[----:B0-----:R-:W-:-:S03]  /*04e0*/  DMUL R4, R4, UR6 ;  /* 0x0000000604047c28 */ /* 0x001fc60008000000 */
[C---:B------:R-:W-:Y:S02]  /*04f0*/  LEA.HI R0, R11.reuse, R0, RZ, 0x1 ;  /* 0x000000000b007211 */ /* 0x040fe400078f08ff */
[----:B------:R-:W-:-:S05]  /*0500*/  LOP3.LUT R8, R11, R8, RZ, 0x3c, !PT ;  /* 0x000000080b087212 */ /* 0x000fca00078e3cff */
[----:B------:R-:W0:Y:S01]  /*0510*/  F2F.F32.F64 R4, R4 ;  /* 0x0000000400047310 */ /* 0x000e220000301000 */
[----:B------:R-:W-:Y:S01]  /*0520*/  IMAD.MOV R2, RZ, RZ, -R0 ;  /* 0x000000ffff027224 */ /* 0x000fe200078e0a00 */
[----:B------:R-:W-:-:S03]  /*0530*/  ISETP.GE.AND P2, PT, R8, RZ, PT ;  /* 0x000000ff0800720c */ /* 0x000fc60003f46270 */
[----:B------:R-:W-:Y:S01]  /*0540*/  @!P0 IMAD.MOV.U32 R0, RZ, RZ, R2 ;  /* 0x000000ffff008224 */ /* 0x000fe200078e0002 */
[----:B0-----:R-:W-:-:S09]  /*0550*/  FSEL R2, -R4, R4, !P2 ;  /* 0x0000000404027208 */ /* 0x001fd20005000100 */
.L_x_3:
[----:B------:R-:W-:Y:S05]  /*0560*/  BSYNC B0 ;  /* 0x0000000000007941 */ /* 0x000fea0003800000 */
.L_x_2:
[----:B------:R-:W-:Y:S01]  /*0570*/  LOP3.LUT R3, R0, 0x1, RZ, 0xc0, !PT ;  /* 0x0000000100037812 */ /* 0x000fe200078ec0ff */
[----:B------:R-:W-:Y:S01]  /*0580*/  FMUL R6, R9, 0.63661974668502807617 ;  /* 0x3f22f98309067820 */ /* 0x000fe20000400000 */
[----:B------:R-:W-:Y:S01]  /*0590*/  FMUL.FTZ R12, R2, R2 ;  /* 0x00000002020c7220 */ /* 0x000fe20000410000 */
[----:B------:R-:W-:Y:S01]  /*05a0*/  IMAD.MOV.U32 R4, RZ, RZ, 0x3c0885e4 ;  /* 0x3c0885e4ff047424 */ /* 0x000fe200078e00ff */
[----:B------:R-:W-:Y:S01]  /*05b0*/  ISETP.NE.U32.AND P2, PT, R3, 0x1, PT ;  /* 0x000000010300780c */ /* 0x000fe20003f45070 */
[----:B------:R0:W1:Y:S01]  /*05c0*/  F2I.FTZ.NTZ R8, R6 ;  /* 0x0000000600087305 */ /* 0x0000620000213100 */
[----:B------:R-:W-:Y:S01]  /*05d0*/  IMAD.MOV.U32 R3, RZ, RZ, -0x46b2bead ;  /* 0xb94d4153ff037424 */ /* 0x000fe200078e00ff */
[----:B------:R-:W-:Y:S01]  /*05e0*/  LOP3.LUT P0, RZ, R0, 0x2, RZ, 0xc0, !PT ;  /* 0x0000000200ff7812 */ /* 0x000fe2000780c0ff */
[----:B------:R-:W-:Y:S01]  /*05f0*/  BSSY B0, `(.L_x_5) ;  /* 0x000004f000007945 */ /* 0x000fe20003800000 */
[----:B------:R-:W-:Y:S01]  /*0600*/  FSEL R2, R2, 1, P2 ;  /* 0x3f80000002027808 */ /* 0x000fe20001000000 */
[----:B0-----:R-:W-:-:S04]  /*0610*/  FADD.FTZ R6, |R9|, -RZ ;  /* 0x800000ff09067221 */ /* 0x001fc80000010200 */
[----:B------:R-:W-:-:S03]  /*0620*/  FFMA.FTZ R7, R12, R2, RZ ;  /* 0x000000020c077223 */ /* 0x000fc600000100ff */
[----:B------:R-:W-:Y:S01]  /*0630*/  @!P2 MOV R5, 0x37cbac00 ;  /* 0x37cbac000005a802 */ /* 0x000fe20000000f00 */
[----:B------:R-:W-:Y:S01]  /*0640*/  @!P2 IMAD.MOV.U32 R4, RZ, RZ, 0x3d2aaabb ;  /* 0x3d2aaabbff04a424 */ /* 0x000fe200078e00ff */
[----:B-1----:R-:W-:-:S03]  /*0650*/  I2FP.F32.S32 R0, R8 ;  /* 0x0000000800007245 */ /* 0x002fc60000201400 */
[----:B------:R-:W-:Y:S01]  /*0660*/  @!P2 FFMA.FTZ R3, R12, R5, -0.0013887860113754868507 ;  /* 0xbab607ed0c03a423 */ /* 0x000fe20000010005 */
[----:B------:R-:W-:Y:S02]  /*0670*/  IMAD.MOV.U32 R5, RZ, RZ, -0x41d55558 ;  /* 0xbe2aaaa8ff057424 */ /* 0x000fe400078e00ff */
[----:B------:R-:W-:Y:S01]  /*0680*/  @!P2 IMAD.MOV.U32 R5, RZ, RZ, -0x41000001 ;  /* 0xbeffffffff05a424 */ /* 0x000fe200078e00ff */
[----:B------:R-:W-:Y:S01]  /*0690*/  FSETP.GE.AND P2, PT, R6, 105615, PT ;  /* 0x47ce47800600780b */ /* 0x000fe20003f46000 */
[----:B------:R-:W-:Y:S01]  /*06a0*/  FFMA.FTZ R4, R12, R3, R4 ;  /* 0x000000030c047223 */ /* 0x000fe20000010004 */
[----:B------:R-:W-:-:S03]  /*06b0*/  FFMA.FTZ R3, R0, -1.5707962512969970703, R9 ;  /* 0xbfc90fda00037823 */ /* 0x000fc60000010009 */
[----:B------:R-:W-:Y:S01]  /*06c0*/  FFMA.FTZ R5, R12, R4, R5 ;  /* 0x000000040c057223 */ /* 0x000fe20000010005 */
[----:B------:R-:W-:-:S03]  /*06d0*/  FFMA.FTZ R3, R0, -7.5497894158615963534e-08, R3 ;  /* 0xb3a2216800037823 */ /* 0x000fc60000010003 */
[----:B------:R-:W-:Y:S01]  /*06e0*/  FFMA.FTZ R2, R7, R5, R2 ;  /* 0x0000000507027223 */ /* 0x000fe20000010002 */
[----:B------:R-:W-:-:S03]  /*06f0*/  FFMA.FTZ R3, R0, -5.3903029534742383927e-15, R3 ;  /* 0xa7c234c500037823 */ /* 0x000fc60000010003 */
[----:B------:R-:W-:Y:S01]  /*0700*/  @P0 FFMA.FTZ R2, R2, -1, RZ ;  /* 0xbf80000002020823 */ /* 0x000fe200000100ff */
        /* <DEDUP_REMOVED lines=16> */
.L_x_7:
        /* <DEDUP_REMOVED lines=9> */
[----:B--2---:R-:W-:-:S05]  /*08a0*/  IMAD.WIDE.U32 R6, R5, R13, R6 ;  /* 0x0000000d05067225 */ /* 0x004fca00078e0006 */
[----:B------:R0:W-:Y:S01]  /*08b0*/  STL [R3], R6 ;  /* 0x0000000603007387 */ /* 0x0001e20000100800 */
[----:B------:R-:W-:Y:S01]  /*08c0*/  MOV R0, R7 ;  /* 0x0000000700007202 */ /* 0x000fe20000000f00 */
        /* <DEDUP_REMOVED lines=15> */
[----:B------:R-:W-:Y:S02]  /*09c0*/  @P0 IMAD.IADD R4, R7, 0x1, R8 ;  /* 0x0000000107040824 */ /* 0x000fe400078e0208 */
[----:B------:R-:W-:-:S05]  /*09d0*/  @P0 IMAD.IADD R3, R6, 0x1, R5 ;  /* 0x0000000106030824 */ /* 0x000fca00078e0205 */
[C---:B------:R-:W-:Y:S01]  /*09e0*/  SHF.L.W.U32.HI R8, R4.reuse, 0x2, R3 ;  /* 0x0000000204087819 */ /* 0x040fe20000010e03 */
[----:B------:R-:W-:-:S03]  /*09f0*/  IMAD.SHL.U32 R4, R4, 0x4, RZ ;  /* 0x0000000404047824 */ /* 0x000fc600078e00ff */
[----:B------:R-:W-:-:S04]  /*0a00*/  SHF.R.S32.HI R5, RZ, 0x1f, R8 ;  /* 0x0000001fff057819 */ /* 0x000fc80000011408 */
[C---:B------:R-:W-:Y:S02]  /*0a10*/  LOP3.LUT R6, R5.reuse, R4, RZ, 0x3c, !PT ;  /* 0x0000000405067212 */ /* 0x040fe400078e3cff */
[----:B------:R-:W-:-:S04]  /*0a20*/  LOP3.LUT R7, R5, R8, RZ, 0x3c, !PT ;  /* 0x0000000805077212 */ /* 0x000fc800078e3cff */
[----:B------:R-:W1:Y:S01]  /*0a30*/  I2F.F64.S64 R4, R6 ;  /* 0x0000000600047312 */ /* 0x000e620000301c00 */
[----:B------:R-:W-:Y:S02]  /*0a40*/  ISETP.GE.AND P0, PT, R9, RZ, PT ;  /* 0x000000ff0900720c */ /* 0x000fe40003f06270 */
[----:B------:R-:W-:Y:S01]  /*0a50*/  SHF.R.U32.HI R3, RZ, 0x1e, R3 ;  /* 0x0000001eff037819 */ /* 0x000fe20000011603 */
[----:B-1----:R-:W-:Y:S01]  /*0a60*/  DMUL R4, R4, UR6 ;  /* 0x0000000604047c28 */ /* 0x002fe20008000000 */
[C---:B------:R-:W-:Y:S02]  /*0a70*/  LOP3.LUT R9, R8.reuse, R9, RZ, 0x3c, !PT ;  /* 0x0000000908097212 */ /* 0x040fe400078e3cff */
[----:B------:R-:W-:-:S07]  /*0a80*/  LEA.HI R8, R8, R3, RZ, 0x1 ;  /* 0x0000000308087211 */ /* 0x000fce00078f08ff */
[----:B------:R-:W1:Y:S01]  /*0a90*/  F2F.F32.F64 R4, R4 ;  /* 0x0000000400047310 */ /* 0x000e620000301000 */
[----:B------:R-:W-:Y:S01]  /*0aa0*/  ISETP.GE.AND P2, PT, R9, RZ, PT ;  /* 0x000000ff0900720c */ /* 0x000fe20003f46270 */
[----:B0-----:R-:W-:-:S04]  /*0ab0*/  IMAD.MOV R0, RZ, RZ, -R8 ;  /* 0x000000ffff007224 */ /* 0x001fc800078e0a08 */
[----:B------:R-:W-:Y:S01]  /*0ac0*/  @!P0 IMAD.MOV.U32 R8, RZ, RZ, R0 ;  /* 0x000000ffff088224 */ /* 0x000fe200078e0000 */
[----:B-1----:R-:W-:-:S07]  /*0ad0*/  FSEL R3, -R4, R4, !P2 ;  /* 0x0000000404037208 */ /* 0x002fce0005000100 */
.L_x_6:
[----:B------:R-:W-:Y:S05]  /*0ae0*/  BSYNC B0 ;  /* 0x0000000000007941 */ /* 0x000fea0003800000 */
.L_x_5:
[C---:B------:R-:W-:Y:S01]  /*0af0*/  LOP3.LUT R0, R8.reuse, 0x1, RZ, 0xc0, !PT ;  /* 0x0000000108007812 */ /* 0x040fe200078ec0ff */
[C---:B------:R-:W-:Y:S01]  /*0b00*/  FMUL.FTZ R6, R3.reuse, R3 ;  /* 0x0000000303067220 */ /* 0x040fe20000410000 */
[----:B------:R-:W-:Y:S01]  /*0b10*/  IMAD.MOV.U32 R5, RZ, RZ, 0x3c0885e4 ;  /* 0x3c0885e4ff057424 */ /* 0x000fe200078e00ff */
[----:B------:R-:W-:Y:S01]  /*0b20*/  LOP3.LUT P0, RZ, R8, 0x2, RZ, 0xc0, !PT ;  /* 0x0000000208ff7812 */ /* 0x000fe2000780c0ff */
[----:B------:R-:W-:Y:S01]  /*0b30*/  IMAD.MOV.U32 R4, RZ, RZ, -0x41d55558 ;  /* 0xbe2aaaa8ff047424 */ /* 0x000fe200078e00ff */
[----:B------:R-:W-:Y:S01]  /*0b40*/  ISETP.NE.U32.AND P2, PT, R0, 0x1, PT ;  /* 0x000000010000780c */ /* 0x000fe20003f45070 */
[----:B------:R-:W-:Y:S01]  /*0b50*/  ULDC.64 UR6, c[0x0][0x218] ;  /* 0x0000860000067ab9 */ /* 0x000fe20000000a00 */
[----:B------:R-:W-:Y:S02]  /*0b60*/  MOV R0, 0xb94d4153 ;  /* 0xb94d415300007802 */ /* 0x000fe40000000f00 */
[----:B------:R-:W-:-:S05]  /*0b70*/  FSEL R3, R3, 1, P2 ;  /* 0x3f80000003037808 */ /* 0x000fca0001000000 */
[----:B------:R-:W-:-:S04]  /*0b80*/  FFMA.FTZ R8, R6, R3, RZ ;  /* 0x0000000306087223 */ /* 0x000fc800000100ff */
[----:B------:R-:W-:Y:S02]  /*0b90*/  @!P2 IMAD.MOV.U32 R7, RZ, RZ, 0x37cbac00 ;  /* 0x37cbac00ff07a424 */ /* 0x000fe400078e00ff */
[----:B------:R-:W-:Y:S02]  /*0ba0*/  @!P2 IMAD.MOV.U32 R5, RZ, RZ, 0x3d2aaabb ;  /* 0x3d2aaabbff05a424 */ /* 0x000fe400078e00ff */
[----:B------:R-:W-:Y:S01]  /*0bb0*/  @!P2 FFMA.FTZ R0, R6, R7, -0.0013887860113754868507 ;  /* 0xbab607ed0600a423 */ /* 0x000fe20000010007 */
[----:B------:R-:W-:-:S03]  /*0bc0*/  @!P2 IMAD.MOV.U32 R4, RZ, RZ, -0x41000001 ;  /* 0xbeffffffff04a424 */ /* 0x000fc600078e00ff */
[----:B------:R-:W-:-:S04]  /*0bd0*/  FFMA.FTZ R5, R6, R0, R5 ;  /* 0x0000000006057223 */ /* 0x000fc80000010005 */
[----:B------:R-:W-:Y:S01]  /*0be0*/  FFMA.FTZ R0, R6, R5, R4 ;  /* 0x0000000506007223 */ /* 0x000fe20000010004 */
[----:B------:R-:W-:Y:S02]  /*0bf0*/  SHF.R.S32.HI R5, RZ, 0x1f, R10 ;  /* 0x0000001fff057819 */ /* 0x000fe4000001140a */
[----:B------:R-:W-:Y:S01]  /*0c00*/  LEA R4, P2, R10, UR6, 0x2 ;  /* 0x000000060a047c11 */ /* 0x000fe2000f8410ff */
[----:B------:R-:W-:-:S03]  /*0c10*/  FFMA.FTZ R3, R8, R0, R3 ;  /* 0x0000000008037223 */ /* 0x000fc60000010003 */
[----:B------:R-:W-:Y:S01]  /*0c20*/  LEA.HI.X R5, R10, UR7, R5, 0x2, P2 ;  /* 0x000000070a057c11 */ /* 0x000fe200090f1405 */
[----:B------:R-:W-:Y:S01]  /*0c30*/  @P0 FFMA.FTZ R3, R3, -1, RZ ;  /* 0xbf80000003030823 */ /* 0x000fe200000100ff */
[----:B------:R-:W-:Y:S07]  /*0c40*/  @P1 EXIT ;  /* 0x000000000000194d */ /* 0x000fee0003800000 */
[----:B------:R-:W-:Y:S01]  /*0c50*/  STG.E.64 desc[UR4][R4.64], R2 ;  /* 0x0000000204007986 */ /* 0x000fe2000c101b04 */
[----:B------:R-:W-:Y:S05]  /*0c60*/  EXIT ;  /* 0x000000000000794d */ /* 0x000fea0003800000 */
.L_x_8:
[----:B------:R-:W-:-:S00]  /*0c70*/  BRA `(.L_x_8) ;  /* 0xfffffffc00fc7947 */ /* 0x000fc0000383ffff */
[----:B------:R-:W-:-:S00]  /*0c80*/  NOP ;  /* 0x0000000000007918 */ /* 0x000fc00000000000 */
[----:B------:R-:W-:-:S00]  /*0c90*/  NOP ;  /* 0x0000000000007918 */ /* 0x000fc00000000000 */
[----:B------:R-:W-:-:S00]  /*0ca0*/  NOP ;  /* 0x0000000000007918 */ /* 0x000fc00000000000 */
[----:B------:R-:W-:-:S00]  /*0cb0*/  NOP ;  /* 0x0000000000007918 */ /* 0x000fc00000000000 */
[----:B------:R-:W-:-:S00]  /*0cc0*/  NOP ;  /* 0x0000000000007918 */ /* 0x000fc00000000000 */
[----:B------:R-:W-:-:S00]  /*0cd0*/  NOP ;  /* 0x0000000000007918 */ /* 0x000fc00000000000 */
[----:B------:R-:W-:-:S00]  /*0ce0*/  NOP ;  /* 0x0000000000007918 */ /* 0x000fc00000000000 */
[----:B------:R-:W-:-:S00]  /*0cf0*/  NOP ;  /* 0x0000000000007918 */ /* 0x000fc00000000000 */
.L_x_9:


//--------------------- .nv.global.init           --------------------------
	.section	.nv.global.init,"aw",@progbits
	.align	4
.nv.global.init:
	.type		__cudart_i2opi_f,@object
	.size		__cudart_i2opi_f,(_$_str - __cudart_i2opi_f)
__cudart_i2opi_f:
        /*0000*/ 	.byte	0x41, 0x90, 0x43, 0x3c, 0x99, 0x95, 0x62, 0xdb, 0xc0, 0xdd, 0x34, 0xf5, 0xd1, 0x57, 0x27, 0xfc
        /*0010*/ 	.byte	0x29, 0x15, 0x44, 0x4e, 0x6e, 0x83, 0xf9, 0xa2
	.type		_$_str,@object
	.size		_$_str,(.L_0 - _$_str)
_$_str:
        /*0018*/ 	.byte	0x5f, 0x5f, 0x43, 0x55, 0x44, 0x41, 0x5f, 0x46, 0x54, 0x5a, 0x00
.L_0:


//--------------------- .nv.constant0.triton_poi_fused_sin_1 --------------------------
	.section	.nv.constant0.triton_poi_fused_sin_1,"a",@progbits
	.sectionflags	@""
	.align	4
.nv.constant0.triton_poi_fused_sin_1:
	.zero		548
